//
// Generated by NVIDIA NVVM Compiler
//
// Compiler Build ID: CL-36424714
// Cuda compilation tools, release 13.0, V13.0.88
// Based on NVVM 20.0.0
//

.version 9.0
.target sm_100
.address_size 64

	// .globl	_Z3v_1PiS_i

.visible .entry _Z3v_1PiS_i(
	.param .u64 .ptr .align 1 _Z3v_1PiS_i_param_0,
	.param .u64 .ptr .align 1 _Z3v_1PiS_i_param_1,
	.param .u32 _Z3v_1PiS_i_param_2
)
{
	.reg .pred 	%p<2>;
	.reg .b32 	%r<39>;
	.reg .b64 	%rd<16>;

	ld.param.u64 	%rd1, [_Z3v_1PiS_i_param_0];
	ld.param.u64 	%rd2, [_Z3v_1PiS_i_param_1];
	ld.param.u32 	%r1, [_Z3v_1PiS_i_param_2];
	cvta.to.global.u64 	%rd3, %rd2;
	cvta.to.global.u64 	%rd4, %rd1;
	mov.u32 	%r2, %ctaid.x;
	mov.u32 	%r3, %ntid.x;
	mov.u32 	%r4, %tid.x;
	mad.lo.s32 	%r5, %r2, %r3, %r4;
	div.s32 	%r6, %r5, %r1;
	mul.lo.s32 	%r7, %r6, %r1;
	sub.s32 	%r8, %r5, %r7;
	add.s32 	%r9, %r6, -1;
	rem.s32 	%r10, %r9, %r1;
	add.s32 	%r11, %r10, %r1;
	rem.s32 	%r12, %r11, %r1;
	add.s32 	%r13, %r6, 1;
	rem.s32 	%r14, %r13, %r1;
	add.s32 	%r15, %r14, %r1;
	rem.s32 	%r16, %r15, %r1;
	add.s32 	%r17, %r8, -1;
	rem.s32 	%r18, %r17, %r1;
	add.s32 	%r19, %r18, %r1;
	rem.s32 	%r20, %r19, %r1;
	add.s32 	%r21, %r8, 1;
	rem.s32 	%r22, %r21, %r1;
	add.s32 	%r23, %r22, %r1;
	rem.s32 	%r24, %r23, %r1;
	mul.wide.s32 	%rd5, %r5, 4;
	add.s64 	%rd6, %rd4, %rd5;
	ld.global.u32 	%r25, [%rd6];
	mad.lo.s32 	%r26, %r12, %r1, %r8;
	mul.wide.s32 	%rd7, %r26, 4;
	add.s64 	%rd8, %rd4, %rd7;
	ld.global.u32 	%r27, [%rd8];
	add.s32 	%r28, %r27, %r25;
	mad.lo.s32 	%r29, %r16, %r1, %r8;
	mul.wide.s32 	%rd9, %r29, 4;
	add.s64 	%rd10, %rd4, %rd9;
	ld.global.u32 	%r30, [%rd10];
	add.s32 	%r31, %r28, %r30;
	add.s32 	%r32, %r20, %r7;
	mul.wide.s32 	%rd11, %r32, 4;
	add.s64 	%rd12, %rd4, %rd11;
	ld.global.u32 	%r33, [%rd12];
	add.s32 	%r34, %r31, %r33;
	add.s32 	%r35, %r24, %r7;
	mul.wide.s32 	%rd13, %r35, 4;
	add.s64 	%rd14, %rd4, %rd13;
	ld.global.u32 	%r36, [%rd14];
	add.s32 	%r37, %r34, %r36;
	setp.lt.s32 	%p1, %r37, 1;
	selp.b32 	%r38, -1, 1, %p1;
	add.s64 	%rd15, %rd3, %rd5;
	st.global.u32 	[%rd15], %r38;
	ret;

}


// ===== COMPILED SASS (sm_100) =====

	.target	sm_100

	.elftype	@"ET_EXEC"


//--------------------- .note.nv.tkinfo           --------------------------
	.section	.note.nv.tkinfo,"",@"SHT_NOTE"
	.sectionflags	@"SHF_NOTE_NV_TKINFO"
	.tkinfo
        /*0018*/ 	.word	0x00000002
        /*0030*/ 	.string	""
        /*0030*/ 	.string	"ptxas"
        /*0030*/ 	.string	"Cuda compilation tools, release 13.0, V13.0.88"
        /*0030*/ 	.string	"Build cuda_13.0.r13.0/compiler.36424714_0"
        /*0030*/ 	.string	"-arch sm_100 -m 64 "



//--------------------- .note.nv.cuinfo           --------------------------
	.section	.note.nv.cuinfo,"",@"SHT_NOTE"
	.sectionflags	@"SHF_NOTE_NV_CUINFO"
        /*0018*/ 	.short	0x0002
        /*001a*/ 	.short	0x0064
        /*001c*/ 	.short	0x0082
	.zero		2


//--------------------- .nv.info                  --------------------------
	.section	.nv.info,"",@"SHT_CUDA_INFO"
	.align	4


	//----- nvinfo : EIATTR_REGCOUNT
	.align		4
        /*0000*/ 	.byte	0x04, 0x2f
        /*0002*/ 	.short	(.L_1 - .L_0)
	.align		4
.L_0:
        /*0004*/ 	.word	index@(_Z3v_1PiS_i)
        /*0008*/ 	.word	0x00000018


	//----- nvinfo : EIATTR_FRAME_SIZE
	.align		4
.L_1:
        /*000c*/ 	.byte	0x04, 0x11
        /*000e*/ 	.short	(.L_3 - .L_2)
	.align		4
.L_2:
        /*0010*/ 	.word	index@(_Z3v_1PiS_i)
        /*0014*/ 	.word	0x00000000


	//----- nvinfo : EIATTR_MIN_STACK_SIZE
	.align		4
.L_3:
        /*0018*/ 	.byte	0x04, 0x12
        /*001a*/ 	.short	(.L_5 - .L_4)
	.align		4
.L_4:
        /*001c*/ 	.word	index@(_Z3v_1PiS_i)
        /*0020*/ 	.word	0x00000000
.L_5:


//--------------------- .nv.compat                --------------------------
	.section	.nv.compat,"",@"SHT_CUDA_COMPAT_INFO"
	.align	4
        /*0000*/ 	.byte	0x02, 0x09, 0x00, 0x00, 0x02, 0x02, 0x01, 0x00, 0x02, 0x05, 0x05, 0x00, 0x03, 0x07, 0x01, 0x01
        /*0010*/ 	.byte	0x02, 0x03, 0x00, 0x00, 0x02, 0x06, 0x01, 0x00, 0x04, 0x0b, 0x08, 0x00, 0x09, 0x00, 0x00, 0x00
        /*0020*/ 	.byte	0x00, 0x00, 0x00, 0x00


//--------------------- .nv.info._Z3v_1PiS_i      --------------------------
	.section	.nv.info._Z3v_1PiS_i,"",@"SHT_CUDA_INFO"
	.sectionflags	@""
	.align	4


	//----- nvinfo : EIATTR_CUDA_API_VERSION
	.align		4
        /*0000*/ 	.byte	0x04, 0x37
        /*0002*/ 	.short	(.L_7 - .L_6)
.L_6:
        /*0004*/ 	.word	0x00000082


	//----- nvinfo : EIATTR_KPARAM_INFO
	.align		4
.L_7:
        /*0008*/ 	.byte	0x04, 0x17
        /*000a*/ 	.short	(.L_9 - .L_8)
.L_8:
        /*000c*/ 	.word	0x00000000
        /*0010*/ 	.short	0x0002
        /*0012*/ 	.short	0x0010
        /*0014*/ 	.byte	0x00, 0xf0, 0x11, 0x00


	//----- nvinfo : EIATTR_KPARAM_INFO
	.align		4
.L_9:
        /*0018*/ 	.byte	0x04, 0x17
        /*001a*/ 	.short	(.L_11 - .L_10)
.L_10:
        /*001c*/ 	.word	0x00000000
        /*0020*/ 	.short	0x0001
        /*0022*/ 	.short	0x0008
        /*0024*/ 	.byte	0x00, 0xf5, 0x21, 0x00


	//----- nvinfo : EIATTR_KPARAM_INFO
	.align		4
.L_11:
        /*0028*/ 	.byte	0x04, 0x17
        /*002a*/ 	.short	(.L_13 - .L_12)
.L_12:
        /*002c*/ 	.word	0x00000000
        /*0030*/ 	.short	0x0000
        /*0032*/ 	.short	0x0000
        /*0034*/ 	.byte	0x00, 0xf5, 0x21, 0x00


	//----- nvinfo : EIATTR_SPARSE_MMA_MASK
	.align		4
.L_13:
        /*0038*/ 	.byte	0x03, 0x50
        /*003a*/ 	.short	0x0000


	//----- nvinfo : EIATTR_MAXREG_COUNT
	.align		4
        /*003c*/ 	.byte	0x03, 0x1b
        /*003e*/ 	.short	0x00ff


	//----- nvinfo : EIATTR_MERCURY_ISA_VERSION
	.align		4
        /*0040*/ 	.byte	0x03, 0x5f
        /*0042*/ 	.short	0x0101


	//----- nvinfo : EIATTR_VRC_CTA_INIT_COUNT
	.align		4
        /*0044*/ 	.byte	0x02, 0x4a
	.zero		1
	.zero		1


	//----- nvinfo : EIATTR_EXIT_INSTR_OFFSETS
	.align		4
        /*0048*/ 	.byte	0x04, 0x1c
        /*004a*/ 	.short	(.L_15 - .L_14)


	//   ....[0]....
.L_14:
        /*004c*/ 	.word	0x00000990


	//----- nvinfo : EIATTR_CBANK_PARAM_SIZE
	.align		4
.L_15:
        /*0050*/ 	.byte	0x03, 0x19
        /*0052*/ 	.short	0x0014


	//----- nvinfo : EIATTR_PARAM_CBANK
	.align		4
        /*0054*/ 	.byte	0x04, 0x0a
        /*0056*/ 	.short	(.L_17 - .L_16)
	.align		4
.L_16:
        /*0058*/ 	.word	index@(.nv.constant0._Z3v_1PiS_i)
        /*005c*/ 	.short	0x0380
        /*005e*/ 	.short	0x0014


	//----- nvinfo : EIATTR_SW_WAR
	.align		4
.L_17:
        /*0060*/ 	.byte	0x04, 0x36
        /*0062*/ 	.short	(.L_19 - .L_18)
.L_18:
        /*0064*/ 	.word	0x00000008
.L_19:


//--------------------- .nv.callgraph             --------------------------
	.section	.nv.callgraph,"",@"SHT_CUDA_CALLGRAPH"
	.align	4
	.sectionentsize	8
	.align		4
        /*0000*/ 	.word	0x00000000
	.align		4
        /*0004*/ 	.word	0xffffffff
	.align		4
        /*0008*/ 	.word	0x00000000
	.align		4
        /*000c*/ 	.word	0xfffffffe
	.align		4
        /*0010*/ 	.word	0x00000000
	.align		4
        /*0014*/ 	.word	0xfffffffd
	.align		4
        /*0018*/ 	.word	0x00000000
	.align		4
        /*001c*/ 	.word	0xfffffffc


//--------------------- .text._Z3v_1PiS_i         --------------------------
	.section	.text._Z3v_1PiS_i,"ax",@progbits
	.align	128
        .global         _Z3v_1PiS_i
        .type           _Z3v_1PiS_i,@function
        .size           _Z3v_1PiS_i,(.L_x_1 - _Z3v_1PiS_i)
        .other          _Z3v_1PiS_i,@"STO_CUDA_ENTRY STV_DEFAULT"
_Z3v_1PiS_i:
.text._Z3v_1PiS_i:
[----:B------:R-:W-:Y:S08]  /*0000*/  LDC R1, c[0x0][0x37c] ;  /* 0x0000df00ff017b82 */ /* 0x000ff00000000800 */
[----:B------:R-:W0:Y:S01]  /*0010*/  LDC R3, c[0x0][0x390] ;  /* 0x0000e400ff037b82 */ /* 0x000e220000000800 */
[----:B------:R-:W1:Y:S01]  /*0020*/  S2R R7, SR_TID.X ;  /* 0x0000000000077919 */ /* 0x000e620000002100 */
[----:B------:R-:W-:-:S06]  /*0030*/  IMAD.MOV.U32 R4, RZ, RZ, RZ ;  /* 0x000000ffff047224 */ /* 0x000fcc00078e00ff */
[----:B------:R-:W1:Y:S08]  /*0040*/  S2UR UR4, SR_CTAID.X ;  /* 0x00000000000479c3 */ /* 0x000e700000002500 */
[----:B------:R-:W1:Y:S01]  /*0050*/  LDC R0, c[0x0][0x360] ;  /* 0x0000d800ff007b82 */ /* 0x000e620000000800 */
[----:B0-----:R-:W-:-:S04]  /*0060*/  IABS R2, R3 ;  /* 0x0000000300027213 */ /* 0x001fc80000000000 */
[----:B------:R-:W0:Y:S01]  /*0070*/  I2F.RP R6, R2 ;  /* 0x0000000200067306 */ /* 0x000e220000209400 */
[----:B-1----:R-:W-:Y:S01]  /*0080*/  IMAD R0, R0, UR4, R7 ;  /* 0x0000000400007c24 */ /* 0x002fe2000f8e0207 */
[----:B------:R-:W1:Y:S06]  /*0090*/  LDCU.64 UR4, c[0x0][0x358] ;  /* 0x00006b00ff0477ac */ /* 0x000e6c0008000a00 */
[----:B0-----:R-:W0:Y:S01]  /*00a0*/  MUFU.RCP R6, R6 ;  /* 0x0000000600067308 */ /* 0x001e220000001000 */
[----:B------:R-:W-:Y:S01]  /*00b0*/  IABS R8, R0 ;  /* 0x0000000000087213 */ /* 0x000fe20000000000 */
[----:B0-----:R-:W-:-:S06]  /*00c0*/  VIADD R5, R6, 0xffffffe ;  /* 0x0ffffffe06057836 */ /* 0x001fcc0000000000 */
[----:B------:R-:W0:Y:S02]  /*00d0*/  F2I.FTZ.U32.TRUNC.NTZ R5, R5 ;  /* 0x0000000500057305 */ /* 0x000e24000021f000 */
[----:B0-----:R-:W-:-:S04]  /*00e0*/  IMAD.MOV R9, RZ, RZ, -R5 ;  /* 0x000000ffff097224 */ /* 0x001fc800078e0a05 */
[----:B------:R-:W-:-:S04]  /*00f0*/  IMAD R7, R9, R2, RZ ;  /* 0x0000000209077224 */ /* 0x000fc800078e02ff */
[----:B------:R-:W-:Y:S01]  /*0100*/  IMAD.HI.U32 R4, R5, R7, R4 ;  /* 0x0000000705047227 */ /* 0x000fe200078e0004 */
[----:B------:R-:W-:-:S05]  /*0110*/  MOV R7, R8 ;  /* 0x0000000800077202 */ /* 0x000fca0000000f00 */
[----:B------:R-:W-:-:S04]  /*0120*/  IMAD.HI.U32 R6, R4, R7, RZ ;  /* 0x0000000704067227 */ /* 0x000fc800078e00ff */
[----:B------:R-:W-:-:S04]  /*0130*/  IMAD.MOV R8, RZ, RZ, -R6 ;  /* 0x000000ffff087224 */ /* 0x000fc800078e0a06 */
[----:B------:R-:W-:Y:S01]  /*0140*/  IMAD R5, R2, R8, R7 ;  /* 0x0000000802057224 */ /* 0x000fe200078e0207 */
[----:B------:R-:W-:-:S04]  /*0150*/  LOP3.LUT R7, RZ, R3, RZ, 0x33, !PT ;  /* 0x00000003ff077212 */ /* 0x000fc800078e33ff */
[----:B------:R-:W-:-:S13]  /*0160*/  ISETP.GT.U32.AND P1, PT, R2, R5, PT ;  /* 0x000000050200720c */ /* 0x000fda0003f24070 */
[----:B------:R-:W-:Y:S02]  /*0170*/  @!P1 IMAD.IADD R5, R5, 0x1, -R2 ;  /* 0x0000000105059824 */ /* 0x000fe400078e0a02 */
[----:B------:R-:W-:-:S03]  /*0180*/  @!P1 VIADD R6, R6, 0x1 ;  /* 0x0000000106069836 */ /* 0x000fc60000000000 */
[----:B------:R-:W-:Y:S02]  /*0190*/  ISETP.GE.U32.AND P0, PT, R5, R2, PT ;  /* 0x000000020500720c */ /* 0x000fe40003f06070 */
[----:B------:R-:W-:-:S04]  /*01a0*/  LOP3.LUT R5, R0, R3, RZ, 0x3c, !PT ;  /* 0x0000000300057212 */ /* 0x000fc800078e3cff */
[----:B------:R-:W-:-:S07]  /*01b0*/  ISETP.GE.AND P2, PT, R5, RZ, PT ;  /* 0x000000ff0500720c */ /* 0x000fce0003f46270 */
[----:B------:R-:W-:Y:S02]  /*01c0*/  @P0 IADD3 R6, PT, PT, R6, 0x1, RZ ;  /* 0x0000000106060810 */ /* 0x000fe40007ffe0ff */
[----:B------:R-:W-:-:S04]  /*01d0*/  ISETP.NE.AND P0, PT, R3, RZ, PT ;  /* 0x000000ff0300720c */ /* 0x000fc80003f05270 */
[----:B------:R-:W-:-:S05]  /*01e0*/  @!P2 IMAD.MOV R6, RZ, RZ, -R6 ;  /* 0x000000ffff06a224 */ /* 0x000fca00078e0a06 */
[----:B------:R-:W-:-:S04]  /*01f0*/  SEL R6, R7, R6, !P0 ;  /* 0x0000000607067207 */ /* 0x000fc80004000000 */
[C---:B------:R-:W-:Y:S01]  /*0200*/  IADD3 R14, PT, PT, R6.reuse, -0x1, RZ ;  /* 0xffffffff060e7810 */ /* 0x040fe20007ffe0ff */
[----:B------:R-:W-:Y:S02]  /*0210*/  IMAD.MOV R8, RZ, RZ, -R6 ;  /* 0x000000ffff087224 */ /* 0x000fe400078e0a06 */
[----:B------:R-:W-:Y:S01]  /*0220*/  VIADD R18, R6, 0x1 ;  /* 0x0000000106127836 */ /* 0x000fe20000000000 */
[----:B------:R-:W-:Y:S01]  /*0230*/  IABS R11, R14 ;  /* 0x0000000e000b7213 */ /* 0x000fe20000000000 */
[----:B------:R-:W-:-:S03]  /*0240*/  IMAD R8, R3, R8, R0 ;  /* 0x0000000803087224 */ /* 0x000fc600078e0200 */
[----:B------:R-:W-:Y:S01]  /*0250*/  IABS R13, R18 ;  /* 0x00000012000d7213 */ /* 0x000fe20000000000 */
[C---:B------:R-:W-:Y:S01]  /*0260*/  VIADD R16, R8.reuse, 0xffffffff ;  /* 0xffffffff08107836 */ /* 0x040fe20000000000 */
[----:B------:R-:W-:Y:S01]  /*0270*/  IADD3 R19, PT, PT, R8, 0x1, RZ ;  /* 0x0000000108137810 */ /* 0x000fe20007ffe0ff */
[----:B------:R-:W-:-:S03]  /*0280*/  IMAD.HI.U32 R5, R4, R11, RZ ;  /* 0x0000000b04057227 */ /* 0x000fc600078e00ff */
[----:B------:R-:W-:Y:S01]  /*0290*/  IABS R15, R16 ;  /* 0x00000010000f7213 */ /* 0x000fe20000000000 */
[----:B------:R-:W-:Y:S01]  /*02a0*/  IMAD.HI.U32 R9, R4, R13, RZ ;  /* 0x0000000d04097227 */ /* 0x000fe200078e00ff */
[----:B------:R-:W-:-:S03]  /*02b0*/  IABS R17, R19 ;  /* 0x0000001300117213 */ /* 0x000fc60000000000 */
[----:B------:R-:W-:-:S04]  /*02c0*/  IMAD.HI.U32 R10, R4, R15, RZ ;  /* 0x0000000f040a7227 */ /* 0x000fc800078e00ff */
[----:B------:R-:W-:Y:S01]  /*02d0*/  IMAD.MOV R9, RZ, RZ, -R9 ;  /* 0x000000ffff097224 */ /* 0x000fe200078e0a09 */
[----:B------:R-:W-:Y:S01]  /*02e0*/  IADD3 R12, PT, PT, -R10, RZ, RZ ;  /* 0x000000ff0a0c7210 */ /* 0x000fe20007ffe1ff */
[----:B------:R-:W-:Y:S02]  /*02f0*/  IMAD.MOV R5, RZ, RZ, -R5 ;  /* 0x000000ffff057224 */ /* 0x000fe400078e0a05 */
[----:B------:R-:W-:Y:S02]  /*0300*/  IMAD R9, R2, R9, R13 ;  /* 0x0000000902097224 */ /* 0x000fe400078e020d */
[----:B------:R-:W-:-:S03]  /*0310*/  IMAD.HI.U32 R10, R4, R17, RZ ;  /* 0x00000011040a7227 */ /* 0x000fc600078e00ff */
[C---:B------:R-:W-:Y:S01]  /*0320*/  ISETP.GT.U32.AND P2, PT, R2.reuse, R9, PT ;  /* 0x000000090200720c */ /* 0x040fe20003f44070 */
[C---:B------:R-:W-:Y:S02]  /*0330*/  IMAD R5, R2.reuse, R5, R11 ;  /* 0x0000000502057224 */ /* 0x040fe400078e020b */
[----:B------:R-:W-:Y:S02]  /*0340*/  IMAD.MOV R10, RZ, RZ, -R10 ;  /* 0x000000ffff0a7224 */ /* 0x000fe400078e0a0a */
[C---:B------:R-:W-:Y:S01]  /*0350*/  IMAD R11, R2.reuse, R12, R15 ;  /* 0x0000000c020b7224 */ /* 0x040fe200078e020f */
[C---:B------:R-:W-:Y:S01]  /*0360*/  ISETP.GT.U32.AND P1, PT, R2.reuse, R5, PT ;  /* 0x000000050200720c */ /* 0x040fe20003f24070 */
[----:B------:R-:W-:-:S03]  /*0370*/  IMAD R13, R2, R10, R17 ;  /* 0x0000000a020d7224 */ /* 0x000fc600078e0211 */
[C---:B------:R-:W-:Y:S02]  /*0380*/  ISETP.GT.U32.AND P3, PT, R2.reuse, R11, PT ;  /* 0x0000000b0200720c */ /* 0x040fe40003f64070 */
[----:B------:R-:W-:Y:S02]  /*0390*/  ISETP.GT.U32.AND P4, PT, R2, R13, PT ;  /* 0x0000000d0200720c */ /* 0x000fe40003f84070 */
[----:B------:R-:W-:Y:S02]  /*03a0*/  @!P2 IADD3 R9, PT, PT, R9, -R2, RZ ;  /* 0x800000020909a210 */ /* 0x000fe40007ffe0ff */
[----:B------:R-:W-:Y:S02]  /*03b0*/  ISETP.GE.AND P2, PT, R18, RZ, PT ;  /* 0x000000ff1200720c */ /* 0x000fe40003f46270 */
[----:B------:R-:W-:Y:S01]  /*03c0*/  ISETP.GT.U32.AND P5, PT, R2, R9, PT ;  /* 0x000000090200720c */ /* 0x000fe20003fa4070 */
[----:B------:R-:W-:-:S04]  /*03d0*/  @!P1 IMAD.IADD R5, R5, 0x1, -R2 ;  /* 0x0000000105059824 */ /* 0x000fc800078e0a02 */
[--C-:B------:R-:W-:Y:S01]  /*03e0*/  @!P3 IMAD.IADD R11, R11, 0x1, -R2.reuse ;  /* 0x000000010b0bb824 */ /* 0x100fe200078e0a02 */
[----:B------:R-:W-:Y:S01]  /*03f0*/  ISETP.GT.U32.AND P6, PT, R2, R5, PT ;  /* 0x000000050200720c */ /* 0x000fe20003fc4070 */
[--C-:B------:R-:W-:Y:S01]  /*0400*/  @!P4 IMAD.IADD R13, R13, 0x1, -R2.reuse ;  /* 0x000000010d0dc824 */ /* 0x100fe200078e0a02 */
[----:B------:R-:W-:Y:S02]  /*0410*/  ISETP.GE.AND P4, PT, R14, RZ, PT ;  /* 0x000000ff0e00720c */ /* 0x000fe40003f86270 */
[C---:B------:R-:W-:Y:S02]  /*0420*/  ISETP.GT.U32.AND P1, PT, R2.reuse, R11, PT ;  /* 0x0000000b0200720c */ /* 0x040fe40003f24070 */
[----:B------:R-:W-:Y:S01]  /*0430*/  ISETP.GT.U32.AND P3, PT, R2, R13, PT ;  /* 0x0000000d0200720c */ /* 0x000fe20003f64070 */
[----:B------:R-:W-:Y:S01]  /*0440*/  @!P5 IMAD.IADD R9, R9, 0x1, -R2 ;  /* 0x000000010909d824 */ /* 0x000fe200078e0a02 */
[----:B------:R-:W-:-:S03]  /*0450*/  ISETP.GE.AND P5, PT, R19, RZ, PT ;  /* 0x000000ff1300720c */ /* 0x000fc60003fa6270 */
[----:B------:R-:W-:Y:S02]  /*0460*/  @!P2 IMAD.MOV R9, RZ, RZ, -R9 ;  /* 0x000000ffff09a224 */ /* 0x000fe400078e0a09 */
[----:B------:R-:W-:Y:S02]  /*0470*/  @!P6 IADD3 R5, PT, PT, R5, -R2, RZ ;  /* 0x800000020505e210 */ /* 0x000fe40007ffe0ff */
[----:B------:R-:W-:Y:S02]  /*0480*/  ISETP.GE.AND P6, PT, R16, RZ, PT ;  /* 0x000000ff1000720c */ /* 0x000fe40003fc6270 */
[----:B------:R-:W-:Y:S01]  /*0490*/  @!P4 IADD3 R5, PT, PT, -R5, RZ, RZ ;  /* 0x000000ff0505c210 */ /* 0x000fe20007ffe1ff */
[--C-:B------:R-:W-:Y:S01]  /*04a0*/  @!P1 IMAD.IADD R11, R11, 0x1, -R2.reuse ;  /* 0x000000010b0b9824 */ /* 0x100fe200078e0a02 */
[----:B------:R-:W-:Y:S01]  /*04b0*/  SEL R12, R7, R9, !P0 ;  /* 0x00000009070c7207 */ /* 0x000fe20004000000 */
[----:B------:R-:W-:Y:S01]  /*04c0*/  @!P3 IMAD.IADD R13, R13, 0x1, -R2 ;  /* 0x000000010d0db824 */ /* 0x000fe200078e0a02 */
[----:B------:R-:W-:-:S03]  /*04d0*/  SEL R10, R7, R5, !P0 ;  /* 0x00000005070a7207 */ /* 0x000fc60004000000 */
[----:B------:R-:W-:Y:S02]  /*04e0*/  @!P5 IMAD.MOV R13, RZ, RZ, -R13 ;  /* 0x000000ffff0dd224 */ /* 0x000fe400078e0a0d */
[--C-:B------:R-:W-:Y:S01]  /*04f0*/  IMAD.IADD R5, R10, 0x1, R3.reuse ;  /* 0x000000010a057824 */ /* 0x100fe200078e0203 */
[----:B------:R-:W-:Y:S02]  /*0500*/  IADD3 R10, PT, PT, R12, R3, RZ ;  /* 0x000000030c0a7210 */ /* 0x000fe40007ffe0ff */
[----:B------:R-:W-:Y:S02]  /*0510*/  @!P6 IADD3 R11, PT, PT, -R11, RZ, RZ ;  /* 0x000000ff0b0be210 */ /* 0x000fe40007ffe1ff */
[C---:B------:R-:W-:Y:S02]  /*0520*/  SEL R12, R7.reuse, R13, !P0 ;  /* 0x0000000d070c7207 */ /* 0x040fe40004000000 */
[----:B------:R-:W-:Y:S02]  /*0530*/  SEL R14, R7, R11, !P0 ;  /* 0x0000000b070e7207 */ /* 0x000fe40004000000 */
[----:B------:R-:W-:Y:S01]  /*0540*/  IABS R15, R5 ;  /* 0x00000005000f7213 */ /* 0x000fe20000000000 */
[--C-:B------:R-:W-:Y:S01]  /*0550*/  IMAD.IADD R11, R12, 0x1, R3.reuse ;  /* 0x000000010c0b7824 */ /* 0x100fe200078e0203 */
[----:B------:R-:W-:Y:S01]  /*0560*/  IABS R17, R10 ;  /* 0x0000000a00117213 */ /* 0x000fe20000000000 */
[----:B------:R-:W-:Y:S01]  /*0570*/  IMAD.IADD R9, R14, 0x1, R3 ;  /* 0x000000010e097824 */ /* 0x000fe200078e0203 */
[----:B------:R-:W-:Y:S01]  /*0580*/  ISETP.GE.AND P5, PT, R5, RZ, PT ;  /* 0x000000ff0500720c */ /* 0x000fe20003fa6270 */
[----:B------:R-:W-:Y:S01]  /*0590*/  IMAD.HI.U32 R12, R4, R15, RZ ;  /* 0x0000000f040c7227 */ /* 0x000fe200078e00ff */
[----:B------:R-:W-:-:S02]  /*05a0*/  IABS R21, R11 ;  /* 0x0000000b00157213 */ /* 0x000fc40000000000 */
[----:B------:R-:W-:Y:S01]  /*05b0*/  IABS R19, R9 ;  /* 0x0000000900137213 */ /* 0x000fe20000000000 */
[----:B------:R-:W-:Y:S01]  /*05c0*/  IMAD.HI.U32 R13, R4, R17, RZ ;  /* 0x00000011040d7227 */ /* 0x000fe200078e00ff */
[----:B------:R-:W-:-:S03]  /*05d0*/  IADD3 R12, PT, PT, -R12, RZ, RZ ;  /* 0x000000ff0c0c7210 */ /* 0x000fc60007ffe1ff */
[----:B------:R-:W-:Y:S02]  /*05e0*/  IMAD.MOV R16, RZ, RZ, -R13 ;  /* 0x000000ffff107224 */ /* 0x000fe400078e0a0d */
[----:B------:R-:W-:-:S04]  /*05f0*/  IMAD.HI.U32 R14, R4, R19, RZ ;  /* 0x00000013040e7227 */ /* 0x000fc800078e00ff */
[----:B------:R-:W-:Y:S02]  /*0600*/  IMAD R13, R2, R12, R15 ;  /* 0x0000000c020d7224 */ /* 0x000fe400078e020f */
[----:B------:R-:W-:-:S03]  /*0610*/  IMAD.HI.U32 R4, R4, R21, RZ ;  /* 0x0000001504047227 */ /* 0x000fc600078e00ff */
[C---:B------:R-:W-:Y:S01]  /*0620*/  ISETP.GT.U32.AND P1, PT, R2.reuse, R13, PT ;  /* 0x0000000d0200720c */ /* 0x040fe20003f24070 */
[----:B------:R-:W-:Y:S01]  /*0630*/  IMAD R15, R2, R16, R17 ;  /* 0x00000010020f7224 */ /* 0x000fe200078e0211 */
[----:B------:R-:W-:Y:S01]  /*0640*/  IADD3 R4, PT, PT, -R4, RZ, RZ ;  /* 0x000000ff04047210 */ /* 0x000fe20007ffe1ff */
[----:B------:R-:W-:-:S03]  /*0650*/  IMAD.MOV R14, RZ, RZ, -R14 ;  /* 0x000000ffff0e7224 */ /* 0x000fc600078e0a0e */
[C---:B------:R-:W-:Y:S01]  /*0660*/  ISETP.GT.U32.AND P2, PT, R2.reuse, R15, PT ;  /* 0x0000000f0200720c */ /* 0x040fe20003f44070 */
[C---:B------:R-:W-:Y:S02]  /*0670*/  IMAD R17, R2.reuse, R14, R19 ;  /* 0x0000000e02117224 */ /* 0x040fe400078e0213 */
[C---:B------:R-:W-:Y:S02]  /*0680*/  IMAD R19, R2.reuse, R4, R21 ;  /* 0x0000000402137224 */ /* 0x040fe400078e0215 */
[----:B------:R-:W0:Y:S01]  /*0690*/  LDC.64 R4, c[0x0][0x380] ;  /* 0x0000e000ff047b82 */ /* 0x000e220000000a00 */
[C---:B------:R-:W-:Y:S01]  /*06a0*/  ISETP.GT.U32.AND P3, PT, R2.reuse, R17, PT ;  /* 0x000000110200720c */ /* 0x040fe20003f64070 */
[----:B------:R-:W-:Y:S01]  /*06b0*/  @!P1 IMAD.IADD R13, R13, 0x1, -R2 ;  /* 0x000000010d0d9824 */ /* 0x000fe200078e0a02 */
[----:B------:R-:W-:-:S04]  /*06c0*/  ISETP.GT.U32.AND P4, PT, R2, R19, PT ;  /* 0x000000130200720c */ /* 0x000fc80003f84070 */
[----:B------:R-:W-:Y:S01]  /*06d0*/  ISETP.GT.U32.AND P1, PT, R2, R13, PT ;  /* 0x0000000d0200720c */ /* 0x000fe20003f24070 */
[----:B------:R-:W-:-:S05]  /*06e0*/  @!P2 IMAD.IADD R15, R15, 0x1, -R2 ;  /* 0x000000010f0fa824 */ /* 0x000fca00078e0a02 */
[----:B------:R-:W-:Y:S02]  /*06f0*/  ISETP.GT.U32.AND P2, PT, R2, R15, PT ;  /* 0x0000000f0200720c */ /* 0x000fe40003f44070 */
[----:B------:R-:W-:Y:S01]  /*0700*/  @!P3 IADD3 R17, PT, PT, R17, -R2, RZ ;  /* 0x800000021111b210 */ /* 0x000fe20007ffe0ff */
[--C-:B------:R-:W-:Y:S01]  /*0710*/  @!P4 IMAD.IADD R19, R19, 0x1, -R2.reuse ;  /* 0x000000011313c824 */ /* 0x100fe200078e0a02 */
[----:B------:R-:W-:Y:S02]  /*0720*/  ISETP.GE.AND P4, PT, R10, RZ, PT ;  /* 0x000000ff0a00720c */ /* 0x000fe40003f86270 */
[C---:B------:R-:W-:Y:S01]  /*0730*/  ISETP.GT.U32.AND P3, PT, R2.reuse, R17, PT ;  /* 0x000000110200720c */ /* 0x040fe20003f64070 */
[----:B------:R-:W-:Y:S01]  /*0740*/  @!P1 IMAD.IADD R13, R13, 0x1, -R2 ;  /* 0x000000010d0d9824 */ /* 0x000fe200078e0a02 */
[----:B------:R-:W-:Y:S02]  /*0750*/  ISETP.GT.U32.AND P6, PT, R2, R19, PT ;  /* 0x000000130200720c */ /* 0x000fe40003fc4070 */
[----:B------:R-:W-:-:S02]  /*0760*/  ISETP.GE.AND P1, PT, R9, RZ, PT ;  /* 0x000000ff0900720c */ /* 0x000fc40003f26270 */
[----:B------:R-:W-:Y:S02]  /*0770*/  @!P5 IADD3 R13, PT, PT, -R13, RZ, RZ ;  /* 0x000000ff0d0dd210 */ /* 0x000fe40007ffe1ff */
[----:B------:R-:W-:Y:S02]  /*0780*/  @!P2 IADD3 R15, PT, PT, R15, -R2, RZ ;  /* 0x800000020f0fa210 */ /* 0x000fe40007ffe0ff */
[----:B------:R-:W-:Y:S02]  /*0790*/  ISETP.GE.AND P2, PT, R11, RZ, PT ;  /* 0x000000ff0b00720c */ /* 0x000fe40003f46270 */
[----:B------:R-:W-:Y:S01]  /*07a0*/  SEL R11, R7, R13, !P0 ;  /* 0x0000000d070b7207 */ /* 0x000fe20004000000 */
[--C-:B------:R-:W-:Y:S02]  /*07b0*/  @!P3 IMAD.IADD R17, R17, 0x1, -R2.reuse ;  /* 0x000000011111b824 */ /* 0x100fe400078e0a02 */
[----:B------:R-:W-:Y:S02]  /*07c0*/  @!P6 IMAD.IADD R19, R19, 0x1, -R2 ;  /* 0x000000011313e824 */ /* 0x000fe400078e0a02 */
[----:B------:R-:W-:-:S02]  /*07d0*/  @!P4 IMAD.MOV R15, RZ, RZ, -R15 ;  /* 0x000000ffff0fc224 */ /* 0x000fc400078e0a0f */
[----:B------:R-:W-:Y:S02]  /*07e0*/  @!P1 IMAD.MOV R17, RZ, RZ, -R17 ;  /* 0x000000ffff119224 */ /* 0x000fe400078e0a11 */
[----:B------:R-:W-:Y:S01]  /*07f0*/  IMAD R11, R11, R3, R8 ;  /* 0x000000030b0b7224 */ /* 0x000fe200078e0208 */
[----:B------:R-:W-:Y:S02]  /*0800*/  SEL R13, R7, R15, !P0 ;  /* 0x0000000f070d7207 */ /* 0x000fe40004000000 */
[----:B------:R-:W-:Y:S01]  /*0810*/  @!P2 IADD3 R19, PT, PT, -R19, RZ, RZ ;  /* 0x000000ff1313a210 */ /* 0x000fe20007ffe1ff */
[----:B0-----:R-:W-:Y:S01]  /*0820*/  IMAD.WIDE R10, R11, 0x4, R4 ;  /* 0x000000040b0a7825 */ /* 0x001fe200078e0204 */
[C---:B------:R-:W-:Y:S02]  /*0830*/  SEL R15, R7.reuse, R17, !P0 ;  /* 0x00000011070f7207 */ /* 0x040fe40004000000 */
[----:B------:R-:W-:Y:S01]  /*0840*/  SEL R7, R7, R19, !P0 ;  /* 0x0000001307077207 */ /* 0x000fe20004000000 */
[----:B------:R-:W-:-:S02]  /*0850*/  IMAD R13, R13, R3, R8 ;  /* 0x000000030d0d7224 */ /* 0x000fc400078e0208 */
[CC--:B------:R-:W-:Y:S01]  /*0860*/  IMAD R15, R6.reuse, R3.reuse, R15 ;  /* 0x00000003060f7224 */ /* 0x0c0fe200078e020f */
[----:B-1----:R-:W2:Y:S01]  /*0870*/  LDG.E R11, desc[UR4][R10.64] ;  /* 0x000000040a0b7981 */ /* 0x002ea2000c1e1900 */
[----:B------:R-:W-:Y:S02]  /*0880*/  IMAD R17, R6, R3, R7 ;  /* 0x0000000306117224 */ /* 0x000fe400078e0207 */
[----:B------:R-:W-:-:S04]  /*0890*/  IMAD.WIDE R8, R0, 0x4, R4 ;  /* 0x0000000400087825 */ /* 0x000fc800078e0204 */
[--C-:B------:R-:W-:Y:S02]  /*08a0*/  IMAD.WIDE R2, R13, 0x4, R4.reuse ;  /* 0x000000040d027825 */ /* 0x100fe400078e0204 */
[----:B------:R-:W2:Y:S01]  /*08b0*/  LDG.E R8, desc[UR4][R8.64] ;  /* 0x0000000408087981 */ /* 0x000ea2000c1e1900 */
[----:B------:R-:W0:Y:S01]  /*08c0*/  LDC.64 R12, c[0x0][0x388] ;  /* 0x0000e200ff0c7b82 */ /* 0x000e220000000a00 */
[--C-:B------:R-:W-:Y:S02]  /*08d0*/  IMAD.WIDE R6, R15, 0x4, R4.reuse ;  /* 0x000000040f067825 */ /* 0x100fe400078e0204 */
[----:B------:R-:W2:Y:S02]  /*08e0*/  LDG.E R2, desc[UR4][R2.64] ;  /* 0x0000000402027981 */ /* 0x000ea4000c1e1900 */
[----:B------:R-:W-:Y:S02]  /*08f0*/  IMAD.WIDE R4, R17, 0x4, R4 ;  /* 0x0000000411047825 */ /* 0x000fe400078e0204 */
[----:B------:R-:W3:Y:S04]  /*0900*/  LDG.E R7, desc[UR4][R6.64] ;  /* 0x0000000406077981 */ /* 0x000ee8000c1e1900 */
[----:B------:R-:W3:Y:S01]  /*0910*/  LDG.E R4, desc[UR4][R4.64] ;  /* 0x0000000404047981 */ /* 0x000ee2000c1e1900 */
[----:B------:R-:W-:Y:S01]  /*0920*/  IMAD.MOV.U32 R15, RZ, RZ, -0x1 ;  /* 0xffffffffff0f7424 */ /* 0x000fe200078e00ff */
[----:B--2---:R-:W-:-:S04]  /*0930*/  IADD3 R14, PT, PT, R2, R11, R8 ;  /* 0x0000000b020e7210 */ /* 0x004fc80007ffe008 */
[----:B---3--:R-:W-:-:S04]  /*0940*/  IADD3 R14, PT, PT, R4, R14, R7 ;  /* 0x0000000e040e7210 */ /* 0x008fc80007ffe007 */
[----:B------:R-:W-:Y:S01]  /*0950*/  ISETP.GE.AND P0, PT, R14, 0x1, PT ;  /* 0x000000010e00780c */ /* 0x000fe20003f06270 */
[----:B0-----:R-:W-:-:S03]  /*0960*/  IMAD.WIDE R8, R0, 0x4, R12 ;  /* 0x0000000400087825 */ /* 0x001fc600078e020c */
[----:B------:R-:W-:-:S05]  /*0970*/  SEL R11, R15, 0x1, !P0 ;  /* 0x000000010f0b7807 */ /* 0x000fca0004000000 */
[----:B------:R-:W-:Y:S01]  /*0980*/  STG.E desc[UR4][R8.64], R11 ;  /* 0x0000000b08007986 */ /* 0x000fe2000c101904 */
[----:B------:R-:W-:Y:S05]  /*0990*/  EXIT ;  /* 0x000000000000794d */ /* 0x000fea0003800000 */
.L_x_0:
[----:B------:R-:W-:-:S00]  /*09a0*/  BRA `(.L_x_0) ;  /* 0xfffffffc00fc7947 */ /* 0x000fc0000383ffff */
[----:B------:R-:W-:-:S00]  /*09b0*/  NOP ;  /* 0x0000000000007918 */ /* 0x000fc00000000000 */
        /* <DEDUP_REMOVED lines=12> */
.L_x_1:


//--------------------- .nv.shared.reserved.0     --------------------------
	.section	.nv.shared.reserved.0,"aw",@nobits
	.weak		__nv_reservedSMEM_offset_0_alias
	.size		__nv_reservedSMEM_offset_0_alias, 0, 64
	.other		__nv_reservedSMEM_offset_0_alias,@"STO_CUDA_RESERVED_SHARED STV_DEFAULT"
__nv_reservedSMEM_offset_0_alias:
	.zero		0
	.zero		64


//--------------------- .nv.constant0._Z3v_1PiS_i --------------------------
	.section	.nv.constant0._Z3v_1PiS_i,"a",@progbits
	.sectionflags	@""
	.align	4
.nv.constant0._Z3v_1PiS_i:
	.zero		916


//--------------------- SYMBOLS --------------------------

	.type		.nv.reservedSmem.offset0,@object
	.size		.nv.reservedSmem.offset0,0x4
